	.headerflags	@"EF_CUDA_TEXMODE_UNIFIED EF_CUDA_64BIT_ADDRESS EF_CUDA_ACCELERATORS EF_CUDA_SM90 EF_CUDA_VIRTUAL_SM(EF_CUDA_SM90)"
	.elftype	@"ET_EXEC"


//--------------------- .nv.info                  --------------------------
	.section	.nv.info,"",@"SHT_CUDA_INFO"
	.align	4


	//----- nvinfo : EIATTR_REGCOUNT
	.align		4
        /*0000*/ 	.byte	0x04, 0x2f
        /*0002*/ 	.short	(.L_1 - .L_0)
	.align		4
.L_0:
        /*0004*/ 	.word	index@(triton_poi_fused__to_copy_arange_clamp_mul_sub_14)
        /*0008*/ 	.word	0x0000000a


	//----- nvinfo : EIATTR_MIN_STACK_SIZE
	.align		4
.L_1:
        /*000c*/ 	.byte	0x04, 0x12
        /*000e*/ 	.short	(.L_3 - .L_2)
	.align		4
.L_2:
        /*0010*/ 	.word	index@(triton_poi_fused__to_copy_arange_clamp_mul_sub_14)
        /*0014*/ 	.word	0x00000000


	//----- nvinfo : EIATTR_FRAME_SIZE
	.align		4
.L_3:
        /*0018*/ 	.byte	0x04, 0x11
        /*001a*/ 	.short	(.L_5 - .L_4)
	.align		4
.L_4:
        /*001c*/ 	.word	index@(triton_poi_fused__to_copy_arange_clamp_mul_sub_14)
        /*0020*/ 	.word	0x00000000


	//----- nvinfo : EIATTR_MIN_STACK_SIZE
	.align		4
.L_5:
        /*0024*/ 	.byte	0x04, 0x12
        /*0026*/ 	.short	(.L_7 - .L_6)
	.align		4
.L_6:
        /*0028*/ 	.word	index@(triton_poi_fused__to_copy_arange_clamp_mul_sub_14)
        /*002c*/ 	.word	0x00000000
.L_7:


//--------------------- .nv.info.triton_poi_fused__to_copy_arange_clamp_mul_sub_14 --------------------------
	.section	.nv.info.triton_poi_fused__to_copy_arange_clamp_mul_sub_14,"",@"SHT_CUDA_INFO"
	.sectionflags	@""
	.align	4


	//----- nvinfo : EIATTR_CUDA_API_VERSION
	.align		4
        /*0000*/ 	.byte	0x04, 0x37
        /*0002*/ 	.short	(.L_9 - .L_8)
.L_8:
        /*0004*/ 	.word	0x0000007c


	//----- nvinfo : EIATTR_KPARAM_INFO
	.align		4
.L_9:
        /*0008*/ 	.byte	0x04, 0x17
        /*000a*/ 	.short	(.L_11 - .L_10)
.L_10:
        /*000c*/ 	.word	0x00000000
        /*0010*/ 	.short	0x0001
        /*0012*/ 	.short	0x0008
        /*0014*/ 	.byte	0x00, 0xf0, 0x11, 0x00


	//----- nvinfo : EIATTR_KPARAM_INFO
	.align		4
.L_11:
        /*0018*/ 	.byte	0x04, 0x17
        /*001a*/ 	.short	(.L_13 - .L_12)
.L_12:
        /*001c*/ 	.word	0x00000000
        /*0020*/ 	.short	0x0000
        /*0022*/ 	.short	0x0000
        /*0024*/ 	.byte	0x00, 0xf4, 0x21, 0x00


	//----- nvinfo : EIATTR_SPARSE_MMA_MASK
	.align		4
.L_13:
        /*0028*/ 	.byte	0x03, 0x50
        /*002a*/ 	.short	0x0000


	//----- nvinfo : EIATTR_MAXREG_COUNT
	.align		4
        /*002c*/ 	.byte	0x03, 0x1b
        /*002e*/ 	.short	0x00ff


	//----- nvinfo : EIATTR_EXIT_INSTR_OFFSETS
	.align		4
        /*0030*/ 	.byte	0x04, 0x1c
        /*0032*/ 	.short	(.L_15 - .L_14)


	//   ....[0]....
.L_14:
        /*0034*/ 	.word	0x000000f0


	//   ....[1]....
        /*0038*/ 	.word	0x00000120


	//----- nvinfo : EIATTR_REQNTID
	.align		4
.L_15:
        /*003c*/ 	.byte	0x04, 0x10
        /*003e*/ 	.short	(.L_17 - .L_16)
.L_16:
        /*0040*/ 	.word	0x00000020
        /*0044*/ 	.word	0x00000001
        /*0048*/ 	.word	0x00000001


	//----- nvinfo : EIATTR_CBANK_PARAM_SIZE
	.align		4
.L_17:
        /*004c*/ 	.byte	0x03, 0x19
        /*004e*/ 	.short	0x000c


	//----- nvinfo : EIATTR_PARAM_CBANK
	.align		4
        /*0050*/ 	.byte	0x04, 0x0a
        /*0052*/ 	.short	(.L_19 - .L_18)
	.align		4
.L_18:
        /*0054*/ 	.word	index@(.nv.constant0.triton_poi_fused__to_copy_arange_clamp_mul_sub_14)
        /*0058*/ 	.short	0x0210
        /*005a*/ 	.short	0x000c


	//----- nvinfo : EIATTR_SW_WAR
	.align		4
.L_19:
        /*005c*/ 	.byte	0x04, 0x36
        /*005e*/ 	.short	(.L_21 - .L_20)
.L_20:
        /*0060*/ 	.word	0x00000008
.L_21:


//--------------------- .nv.callgraph             --------------------------
	.section	.nv.callgraph,"",@"SHT_CUDA_CALLGRAPH"
	.align	4
	.sectionentsize	8
	.align		4
        /*0000*/ 	.word	0x00000000
	.align		4
        /*0004*/ 	.word	0xffffffff
	.align		4
        /*0008*/ 	.word	0x00000000
	.align		4
        /*000c*/ 	.word	0xfffffffe
	.align		4
        /*0010*/ 	.word	0x00000000
	.align		4
        /*0014*/ 	.word	0xfffffffd
	.align		4
        /*0018*/ 	.word	0x00000000
	.align		4
        /*001c*/ 	.word	0xfffffffc


//--------------------- .text.triton_poi_fused__to_copy_arange_clamp_mul_sub_14 --------------------------
	.section	.text.triton_poi_fused__to_copy_arange_clamp_mul_sub_14,"ax",@progbits
	.align	128
        .global         triton_poi_fused__to_copy_arange_clamp_mul_sub_14
        .type           triton_poi_fused__to_copy_arange_clamp_mul_sub_14,@function
        .size           triton_poi_fused__to_copy_arange_clamp_mul_sub_14,(.L_x_1 - triton_poi_fused__to_copy_arange_clamp_mul_sub_14)
        .other          triton_poi_fused__to_copy_arange_clamp_mul_sub_14,@"STO_CUDA_ENTRY STV_DEFAULT"
triton_poi_fused__to_copy_arange_clamp_mul_sub_14:
.text.triton_poi_fused__to_copy_arange_clamp_mul_sub_14:
[----:B------:R-:W0:Y:S02]  /*0000*/  LDC R1, c[0x0][0x28] ;  /* 0x00000a00ff017b82 */ /* 0x000e240000000800 */
[----:B------:R-:W1:Y:S01]  /*0010*/  S2R R6, SR_TID.X ;  /* 0x0000000000067919 */ /* 0x000e620000002100 */
[----:B------:R-:W2:Y:S01]  /*0020*/  LDC.64 R2, c[0x0][0x210] ;  /* 0x00008400ff027b82 */ /* 0x000ea20000000a00 */
[----:B------:R-:W3:Y:S01]  /*0030*/  S2R R5, SR_CTAID.X ;  /* 0x0000000000057919 */ /* 0x000ee20000002500 */
[C---:B-1----:R-:W-:Y:S02]  /*0040*/  LOP3.LUT R0, R6.reuse, 0x3, RZ, 0xc0, !PT ;  /* 0x0000000306007812 */ /* 0x042fe400078ec0ff */
[----:B------:R-:W-:-:S03]  /*0050*/  LOP3.LUT P0, RZ, R6, 0x1c, RZ, 0xc0, !PT ;  /* 0x0000001c06ff7812 */ /* 0x000fc6000780c0ff */
[----:B---3--:R-:W-:-:S04]  /*0060*/  IMAD R5, R5, 0x4, R0 ;  /* 0x0000000405057824 */ /* 0x008fc800078e0200 */
[C---:B--2---:R-:W-:Y:S01]  /*0070*/  IMAD.WIDE R2, R5.reuse, 0x4, R2 ;  /* 0x0000000405027825 */ /* 0x044fe200078e0202 */
[----:B------:R-:W-:Y:S02]  /*0080*/  I2FP.F32.S32 R0, R5 ;  /* 0x0000000500007245 */ /* 0x000fe40000201400 */
[----:B------:R-:W-:-:S03]  /*0090*/  ISETP.LT.AND P0, PT, R5, 0x4, !P0 ;  /* 0x000000040500780c */ /* 0x000fc60004701270 */
[----:B------:R-:W-:-:S05]  /*00a0*/  FMUL R0, R0, 0.3333333432674407959 ;  /* 0x3eaaaaab00007820 */ /* 0x000fca0000400000 */
[----:B------:R-:W-:-:S04]  /*00b0*/  FMNMX R0, RZ, R0, !PT ;  /* 0x00000000ff007209 */ /* 0x000fc80007800000 */
[----:B------:R-:W1:Y:S02]  /*00c0*/  F2I.TRUNC.NTZ R4, R0 ;  /* 0x0000000000047305 */ /* 0x000e64000020f100 */
[----:B-1----:R-:W-:-:S05]  /*00d0*/  I2FP.F32.S32 R7, R4 ;  /* 0x0000000400077245 */ /* 0x002fca0000201400 */
[----:B------:R-:W-:Y:S01]  /*00e0*/  FADD.SAT R7, R0, -R7 ;  /* 0x8000000700077221 */ /* 0x000fe20000002000 */
[----:B------:R-:W-:Y:S06]  /*00f0*/  @!P0 EXIT ;  /* 0x000000000000894d */ /* 0x000fec0003800000 */
[----:B------:R-:W-:Y:S02]  /*0100*/  ULDC.64 UR4, c[0x0][0x208] ;  /* 0x0000820000047ab9 */ /* 0x000fe40000000a00 */
[----:B------:R-:W-:Y:S01]  /*0110*/  STG.E desc[UR4][R2.64], R7 ;  /* 0x0000000702007986 */ /* 0x000fe2000c101904 */
[----:B------:R-:W-:Y:S05]  /*0120*/  EXIT ;  /* 0x000000000000794d */ /* 0x000fea0003800000 */
.L_x_0:
[----:B------:R-:W-:-:S00]  /*0130*/  BRA `(.L_x_0) ;  /* 0xfffffffc00fc7947 */ /* 0x000fc0000383ffff */
[----:B------:R-:W-:-:S00]  /*0140*/  NOP ;  /* 0x0000000000007918 */ /* 0x000fc00000000000 */
        /* <DEDUP_REMOVED lines=11> */
.L_x_1:


//--------------------- .nv.constant0.triton_poi_fused__to_copy_arange_clamp_mul_sub_14 --------------------------
	.section	.nv.constant0.triton_poi_fused__to_copy_arange_clamp_mul_sub_14,"a",@progbits
	.sectionflags	@""
	.align	4
.nv.constant0.triton_poi_fused__to_copy_arange_clamp_mul_sub_14:
	.zero		540
